//
// Generated by NVIDIA NVVM Compiler
//
// Compiler Build ID: CL-36424714
// Cuda compilation tools, release 13.0, V13.0.88
// Based on NVVM 20.0.0
//

.version 9.0
.target sm_100
.address_size 64

	// .globl	_Z13stencil5pointPKfPfii

.visible .entry _Z13stencil5pointPKfPfii(
	.param .u64 .ptr .align 1 _Z13stencil5pointPKfPfii_param_0,
	.param .u64 .ptr .align 1 _Z13stencil5pointPKfPfii_param_1,
	.param .u32 _Z13stencil5pointPKfPfii_param_2,
	.param .u32 _Z13stencil5pointPKfPfii_param_3
)
{
	.reg .pred 	%p<11>;
	.reg .b32 	%r<17>;
	.reg .b32 	%f<12>;
	.reg .b64 	%rd<15>;

	ld.param.u64 	%rd3, [_Z13stencil5pointPKfPfii_param_0];
	ld.param.u64 	%rd4, [_Z13stencil5pointPKfPfii_param_1];
	ld.param.u32 	%r4, [_Z13stencil5pointPKfPfii_param_2];
	ld.param.u32 	%r6, [_Z13stencil5pointPKfPfii_param_3];
	cvta.to.global.u64 	%rd1, %rd4;
	cvta.to.global.u64 	%rd2, %rd3;
	mov.u32 	%r7, %ctaid.x;
	mov.u32 	%r8, %ntid.x;
	mov.u32 	%r9, %tid.x;
	mad.lo.s32 	%r1, %r7, %r8, %r9;
	mov.u32 	%r10, %ctaid.y;
	mov.u32 	%r11, %ntid.y;
	mov.u32 	%r12, %tid.y;
	mad.lo.s32 	%r13, %r10, %r11, %r12;
	setp.ge.s32 	%p1, %r1, %r4;
	setp.ge.s32 	%p2, %r13, %r6;
	or.pred  	%p3, %p1, %p2;
	@%p3 bra 	$L__BB0_4;
	mad.lo.s32 	%r3, %r4, %r13, %r1;
	setp.ne.s32 	%p4, %r1, 0;
	add.s32 	%r14, %r4, -1;
	setp.ne.s32 	%p5, %r1, %r14;
	and.pred  	%p6, %p4, %p5;
	setp.ne.s32 	%p7, %r13, 0;
	and.pred  	%p8, %p7, %p6;
	add.s32 	%r15, %r6, -1;
	setp.ne.s32 	%p9, %r13, %r15;
	and.pred  	%p10, %p8, %p9;
	@%p10 bra 	$L__BB0_3;
	mul.wide.s32 	%rd12, %r3, 4;
	add.s64 	%rd13, %rd2, %rd12;
	ld.global.nc.f32 	%f11, [%rd13];
	add.s64 	%rd14, %rd1, %rd12;
	st.global.f32 	[%rd14], %f11;
	bra.uni 	$L__BB0_4;
$L__BB0_3:
	mul.wide.s32 	%rd5, %r3, 4;
	add.s64 	%rd6, %rd2, %rd5;
	ld.global.nc.f32 	%f1, [%rd6+-4];
	ld.global.nc.f32 	%f2, [%rd6+4];
	sub.s32 	%r16, %r3, %r4;
	mul.wide.s32 	%rd7, %r16, 4;
	add.s64 	%rd8, %rd2, %rd7;
	ld.global.nc.f32 	%f3, [%rd8];
	mul.wide.s32 	%rd9, %r4, 4;
	add.s64 	%rd10, %rd6, %rd9;
	ld.global.nc.f32 	%f4, [%rd10];
	ld.global.nc.f32 	%f5, [%rd6];
	add.f32 	%f6, %f1, %f5;
	add.f32 	%f7, %f2, %f6;
	add.f32 	%f8, %f3, %f7;
	add.f32 	%f9, %f4, %f8;
	div.rn.f32 	%f10, %f9, 0f40A00000;
	add.s64 	%rd11, %rd1, %rd5;
	st.global.f32 	[%rd11], %f10;
$L__BB0_4:
	ret;

}


// ===== COMPILED SASS (sm_100) =====

	.target	sm_100

	.elftype	@"ET_EXEC"


//--------------------- .note.nv.tkinfo           --------------------------
	.section	.note.nv.tkinfo,"",@"SHT_NOTE"
	.sectionflags	@"SHF_NOTE_NV_TKINFO"
	.tkinfo
        /*0018*/ 	.word	0x00000002
        /*0030*/ 	.string	""
        /*0030*/ 	.string	"ptxas"
        /*0030*/ 	.string	"Cuda compilation tools, release 13.0, V13.0.88"
        /*0030*/ 	.string	"Build cuda_13.0.r13.0/compiler.36424714_0"
        /*0030*/ 	.string	"-arch sm_100 -m 64 "



//--------------------- .note.nv.cuinfo           --------------------------
	.section	.note.nv.cuinfo,"",@"SHT_NOTE"
	.sectionflags	@"SHF_NOTE_NV_CUINFO"
        /*0018*/ 	.short	0x0002
        /*001a*/ 	.short	0x0064
        /*001c*/ 	.short	0x0082
	.zero		2


//--------------------- .nv.info                  --------------------------
	.section	.nv.info,"",@"SHT_CUDA_INFO"
	.align	4


	//----- nvinfo : EIATTR_REGCOUNT
	.align		4
        /*0000*/ 	.byte	0x04, 0x2f
        /*0002*/ 	.short	(.L_1 - .L_0)
	.align		4
.L_0:
        /*0004*/ 	.word	index@(_Z13stencil5pointPKfPfii)
        /*0008*/ 	.word	0x00000010


	//----- nvinfo : EIATTR_FRAME_SIZE
	.align		4
.L_1:
        /*000c*/ 	.byte	0x04, 0x11
        /*000e*/ 	.short	(.L_3 - .L_2)
	.align		4
.L_2:
        /*0010*/ 	.word	index@($__internal_0_$__cuda_sm3x_div_rn_noftz_f32_slowpath)
        /*0014*/ 	.word	0x00000000


	//----- nvinfo : EIATTR_FRAME_SIZE
	.align		4
.L_3:
        /*0018*/ 	.byte	0x04, 0x11
        /*001a*/ 	.short	(.L_5 - .L_4)
	.align		4
.L_4:
        /*001c*/ 	.word	index@(_Z13stencil5pointPKfPfii)
        /*0020*/ 	.word	0x00000000


	//----- nvinfo : EIATTR_MIN_STACK_SIZE
	.align		4
.L_5:
        /*0024*/ 	.byte	0x04, 0x12
        /*0026*/ 	.short	(.L_7 - .L_6)
	.align		4
.L_6:
        /*0028*/ 	.word	index@(_Z13stencil5pointPKfPfii)
        /*002c*/ 	.word	0x00000000
.L_7:


//--------------------- .nv.compat                --------------------------
	.section	.nv.compat,"",@"SHT_CUDA_COMPAT_INFO"
	.align	4
        /*0000*/ 	.byte	0x02, 0x09, 0x00, 0x00, 0x02, 0x02, 0x01, 0x00, 0x02, 0x05, 0x05, 0x00, 0x03, 0x07, 0x01, 0x01
        /*0010*/ 	.byte	0x02, 0x03, 0x00, 0x00, 0x02, 0x06, 0x01, 0x00, 0x04, 0x0b, 0x08, 0x00, 0x01, 0x00, 0x00, 0x00
        /*0020*/ 	.byte	0x00, 0x00, 0x00, 0x00


//--------------------- .nv.info._Z13stencil5pointPKfPfii --------------------------
	.section	.nv.info._Z13stencil5pointPKfPfii,"",@"SHT_CUDA_INFO"
	.sectionflags	@""
	.align	4


	//----- nvinfo : EIATTR_CUDA_API_VERSION
	.align		4
        /*0000*/ 	.byte	0x04, 0x37
        /*0002*/ 	.short	(.L_9 - .L_8)
.L_8:
        /*0004*/ 	.word	0x00000082


	//----- nvinfo : EIATTR_KPARAM_INFO
	.align		4
.L_9:
        /*0008*/ 	.byte	0x04, 0x17
        /*000a*/ 	.short	(.L_11 - .L_10)
.L_10:
        /*000c*/ 	.word	0x00000000
        /*0010*/ 	.short	0x0003
        /*0012*/ 	.short	0x0014
        /*0014*/ 	.byte	0x00, 0xf0, 0x11, 0x00


	//----- nvinfo : EIATTR_KPARAM_INFO
	.align		4
.L_11:
        /*0018*/ 	.byte	0x04, 0x17
        /*001a*/ 	.short	(.L_13 - .L_12)
.L_12:
        /*001c*/ 	.word	0x00000000
        /*0020*/ 	.short	0x0002
        /*0022*/ 	.short	0x0010
        /*0024*/ 	.byte	0x00, 0xf0, 0x11, 0x00


	//----- nvinfo : EIATTR_KPARAM_INFO
	.align		4
.L_13:
        /*0028*/ 	.byte	0x04, 0x17
        /*002a*/ 	.short	(.L_15 - .L_14)
.L_14:
        /*002c*/ 	.word	0x00000000
        /*0030*/ 	.short	0x0001
        /*0032*/ 	.short	0x0008
        /*0034*/ 	.byte	0x00, 0xf5, 0x21, 0x00


	//----- nvinfo : EIATTR_KPARAM_INFO
	.align		4
.L_15:
        /*0038*/ 	.byte	0x04, 0x17
        /*003a*/ 	.short	(.L_17 - .L_16)
.L_16:
        /*003c*/ 	.word	0x00000000
        /*0040*/ 	.short	0x0000
        /*0042*/ 	.short	0x0000
        /*0044*/ 	.byte	0x00, 0xf5, 0x21, 0x00


	//----- nvinfo : EIATTR_SPARSE_MMA_MASK
	.align		4
.L_17:
        /*0048*/ 	.byte	0x03, 0x50
        /*004a*/ 	.short	0x0000


	//----- nvinfo : EIATTR_MAXREG_COUNT
	.align		4
        /*004c*/ 	.byte	0x03, 0x1b
        /*004e*/ 	.short	0x00ff


	//----- nvinfo : EIATTR_MERCURY_ISA_VERSION
	.align		4
        /*0050*/ 	.byte	0x03, 0x5f
        /*0052*/ 	.short	0x0101


	//----- nvinfo : EIATTR_VRC_CTA_INIT_COUNT
	.align		4
        /*0054*/ 	.byte	0x02, 0x4a
	.zero		1
	.zero		1


	//----- nvinfo : EIATTR_EXIT_INSTR_OFFSETS
	.align		4
        /*0058*/ 	.byte	0x04, 0x1c
        /*005a*/ 	.short	(.L_19 - .L_18)


	//   ....[0]....
.L_18:
        /*005c*/ 	.word	0x000000c0


	//   ....[1]....
        /*0060*/ 	.word	0x000001c0


	//   ....[2]....
        /*0064*/ 	.word	0x000003b0


	//----- nvinfo : EIATTR_CRS_STACK_SIZE
	.align		4
.L_19:
        /*0068*/ 	.byte	0x04, 0x1e
        /*006a*/ 	.short	(.L_21 - .L_20)
.L_20:
        /*006c*/ 	.word	0x00000000


	//----- nvinfo : EIATTR_CBANK_PARAM_SIZE
	.align		4
.L_21:
        /*0070*/ 	.byte	0x03, 0x19
        /*0072*/ 	.short	0x0018


	//----- nvinfo : EIATTR_PARAM_CBANK
	.align		4
        /*0074*/ 	.byte	0x04, 0x0a
        /*0076*/ 	.short	(.L_23 - .L_22)
	.align		4
.L_22:
        /*0078*/ 	.word	index@(.nv.constant0._Z13stencil5pointPKfPfii)
        /*007c*/ 	.short	0x0380
        /*007e*/ 	.short	0x0018


	//----- nvinfo : EIATTR_SW_WAR
	.align		4
.L_23:
        /*0080*/ 	.byte	0x04, 0x36
        /*0082*/ 	.short	(.L_25 - .L_24)
.L_24:
        /*0084*/ 	.word	0x00000008
.L_25:


//--------------------- .nv.callgraph             --------------------------
	.section	.nv.callgraph,"",@"SHT_CUDA_CALLGRAPH"
	.align	4
	.sectionentsize	8
	.align		4
        /*0000*/ 	.word	0x00000000
	.align		4
        /*0004*/ 	.word	0xffffffff
	.align		4
        /*0008*/ 	.word	0x00000000
	.align		4
        /*000c*/ 	.word	0xfffffffe
	.align		4
        /*0010*/ 	.word	0x00000000
	.align		4
        /*0014*/ 	.word	0xfffffffd
	.align		4
        /*0018*/ 	.word	0x00000000
	.align		4
        /*001c*/ 	.word	0xfffffffc


//--------------------- .text._Z13stencil5pointPKfPfii --------------------------
	.section	.text._Z13stencil5pointPKfPfii,"ax",@progbits
	.align	128
        .global         _Z13stencil5pointPKfPfii
        .type           _Z13stencil5pointPKfPfii,@function
        .size           _Z13stencil5pointPKfPfii,(.L_x_16 - _Z13stencil5pointPKfPfii)
        .other          _Z13stencil5pointPKfPfii,@"STO_CUDA_ENTRY STV_DEFAULT"
_Z13stencil5pointPKfPfii:
.text._Z13stencil5pointPKfPfii:
[----:B------:R-:W-:Y:S01]  /*0000*/  LDC R1, c[0x0][0x37c] ;  /* 0x0000df00ff017b82 */ /* 0x000fe20000000800 */
[----:B------:R-:W0:Y:S07]  /*0010*/  S2R R7, SR_TID.Y ;  /* 0x0000000000077919 */ /* 0x000e2e0000002200 */
[----:B------:R-:W1:Y:S01]  /*0020*/  LDC R5, c[0x0][0x360] ;  /* 0x0000d800ff057b82 */ /* 0x000e620000000800 */
[----:B------:R-:W1:Y:S07]  /*0030*/  S2R R4, SR_TID.X ;  /* 0x0000000000047919 */ /* 0x000e6e0000002100 */
[----:B------:R-:W0:Y:S08]  /*0040*/  S2UR UR5, SR_CTAID.Y ;  /* 0x00000000000579c3 */ /* 0x000e300000002600 */
[----:B------:R-:W0:Y:S08]  /*0050*/  LDC R0, c[0x0][0x364] ;  /* 0x0000d900ff007b82 */ /* 0x000e300000000800 */
[----:B------:R-:W1:Y:S08]  /*0060*/  S2UR UR4, SR_CTAID.X ;  /* 0x00000000000479c3 */ /* 0x000e700000002500 */
[----:B------:R-:W2:Y:S01]  /*0070*/  LDC.64 R2, c[0x0][0x390] ;  /* 0x0000e400ff027b82 */ /* 0x000ea20000000a00 */
[----:B0-----:R-:W-:-:S02]  /*0080*/  IMAD R0, R0, UR5, R7 ;  /* 0x0000000500007c24 */ /* 0x001fc4000f8e0207 */
[----:B-1----:R-:W-:-:S03]  /*0090*/  IMAD R5, R5, UR4, R4 ;  /* 0x0000000405057c24 */ /* 0x002fc6000f8e0204 */
[----:B--2---:R-:W-:-:S04]  /*00a0*/  ISETP.GE.AND P0, PT, R0, R3, PT ;  /* 0x000000030000720c */ /* 0x004fc80003f06270 */
[----:B------:R-:W-:-:S13]  /*00b0*/  ISETP.GE.OR P0, PT, R5, R2, P0 ;  /* 0x000000020500720c */ /* 0x000fda0000706670 */
[----:B------:R-:W-:Y:S05]  /*00c0*/  @P0 EXIT ;  /* 0x000000000000094d */ /* 0x000fea0003800000 */
[----:B------:R-:W-:Y:S01]  /*00d0*/  VIADD R4, R2, 0xffffffff ;  /* 0xffffffff02047836 */ /* 0x000fe20000000000 */
[----:B------:R-:W0:Y:S01]  /*00e0*/  LDCU.64 UR6, c[0x0][0x358] ;  /* 0x00006b00ff0677ac */ /* 0x000e220008000a00 */
[----:B------:R-:W-:-:S03]  /*00f0*/  VIADD R3, R3, 0xffffffff ;  /* 0xffffffff03037836 */ /* 0x000fc60000000000 */
[C---:B------:R-:W-:Y:S02]  /*0100*/  ISETP.NE.AND P0, PT, R5.reuse, R4, PT ;  /* 0x000000040500720c */ /* 0x040fe40003f05270 */
[C---:B------:R-:W-:Y:S01]  /*0110*/  ISETP.NE.AND P1, PT, R0.reuse, R3, PT ;  /* 0x000000030000720c */ /* 0x040fe20003f25270 */
[----:B------:R-:W-:Y:S01]  /*0120*/  IMAD R3, R0, R2, R5 ;  /* 0x0000000200037224 */ /* 0x000fe200078e0205 */
[----:B------:R-:W-:-:S04]  /*0130*/  ISETP.NE.AND P0, PT, R5, RZ, P0 ;  /* 0x000000ff0500720c */ /* 0x000fc80000705270 */
[----:B------:R-:W-:-:S13]  /*0140*/  ISETP.NE.AND P0, PT, R0, RZ, P0 ;  /* 0x000000ff0000720c */ /* 0x000fda0000705270 */
[----:B0-----:R-:W-:Y:S05]  /*0150*/  @P0 BRA P1, `(.L_x_0) ;  /* 0x00000000001c0947 */ /* 0x001fea0000800000 */
[----:B------:R-:W0:Y:S08]  /*0160*/  LDC.64 R4, c[0x0][0x380] ;  /* 0x0000e000ff047b82 */ /* 0x000e300000000a00 */
[----:B------:R-:W1:Y:S01]  /*0170*/  LDC.64 R6, c[0x0][0x388] ;  /* 0x0000e200ff067b82 */ /* 0x000e620000000a00 */
[----:B0-----:R-:W-:-:S06]  /*0180*/  IMAD.WIDE R4, R3, 0x4, R4 ;  /* 0x0000000403047825 */ /* 0x001fcc00078e0204 */
[----:B------:R-:W2:Y:S01]  /*0190*/  LDG.E.CONSTANT R5, desc[UR6][R4.64] ;  /* 0x0000000604057981 */ /* 0x000ea2000c1e9900 */
[----:B-1----:R-:W-:-:S05]  /*01a0*/  IMAD.WIDE R2, R3, 0x4, R6 ;  /* 0x0000000403027825 */ /* 0x002fca00078e0206 */
[----:B--2---:R-:W-:Y:S01]  /*01b0*/  STG.E desc[UR6][R2.64], R5 ;  /* 0x0000000502007986 */ /* 0x004fe2000c101906 */
[----:B------:R-:W-:Y:S05]  /*01c0*/  EXIT ;  /* 0x000000000000794d */ /* 0x000fea0003800000 */
.L_x_0:
[----:B------:R-:W0:Y:S01]  /*01d0*/  LDC.64 R4, c[0x0][0x380] ;  /* 0x0000e000ff047b82 */ /* 0x000e220000000a00 */
[C---:B------:R-:W-:Y:S02]  /*01e0*/  IMAD.IADD R7, R3.reuse, 0x1, -R2 ;  /* 0x0000000103077824 */ /* 0x040fe400078e0a02 */
[----:B0-----:R-:W-:-:S05]  /*01f0*/  IMAD.WIDE R8, R3, 0x4, R4 ;  /* 0x0000000403087825 */ /* 0x001fca00078e0204 */
[----:B------:R-:W2:Y:S01]  /*0200*/  LDG.E.CONSTANT R0, desc[UR6][R8.64+-0x4] ;  /* 0xfffffc0608007981 */ /* 0x000ea2000c1e9900 */
[----:B------:R-:W-:-:S03]  /*0210*/  IMAD.WIDE R4, R7, 0x4, R4 ;  /* 0x0000000407047825 */ /* 0x000fc600078e0204 */
[----:B------:R-:W2:Y:S01]  /*0220*/  LDG.E.CONSTANT R11, desc[UR6][R8.64] ;  /* 0x00000006080b7981 */ /* 0x000ea2000c1e9900 */
[----:B------:R-:W-:-:S03]  /*0230*/  IMAD.WIDE R6, R2, 0x4, R8 ;  /* 0x0000000402067825 */ /* 0x000fc600078e0208 */
[----:B------:R0:W3:Y:S04]  /*0240*/  LDG.E.CONSTANT R10, desc[UR6][R8.64+0x4] ;  /* 0x00000406080a7981 */ /* 0x0000e8000c1e9900 */
[----:B------:R-:W4:Y:S04]  /*0250*/  LDG.E.CONSTANT R4, desc[UR6][R4.64] ;  /* 0x0000000604047981 */ /* 0x000f28000c1e9900 */
[----:B------:R-:W5:Y:S01]  /*0260*/  LDG.E.CONSTANT R6, desc[UR6][R6.64] ;  /* 0x0000000606067981 */ /* 0x000f62000c1e9900 */
[----:B------:R-:W-:Y:S02]  /*0270*/  HFMA2 R2, -RZ, RZ, 2.3125, 0 ;  /* 0x40a00000ff027431 */ /* 0x000fe400000001ff */
[----:B------:R-:W-:Y:S01]  /*0280*/  IMAD.MOV.U32 R13, RZ, RZ, 0x3e4ccccd ;  /* 0x3e4ccccdff0d7424 */ /* 0x000fe200078e00ff */
[----:B------:R-:W-:Y:S03]  /*0290*/  BSSY.RECONVERGENT B1, `(.L_x_1) ;  /* 0x000000e000017945 */ /* 0x000fe60003800200 */
[----:B------:R-:W-:-:S04]  /*02a0*/  FFMA R2, R13, -R2, 1 ;  /* 0x3f8000000d027423 */ /* 0x000fc80000000802 */
[----:B0-----:R-:W-:Y:S01]  /*02b0*/  FFMA R9, R2, R13, 0.20000000298023223877 ;  /* 0x3e4ccccd02097423 */ /* 0x001fe2000000000d */
[----:B--2---:R-:W-:-:S04]  /*02c0*/  FADD R11, R11, R0 ;  /* 0x000000000b0b7221 */ /* 0x004fc80000000000 */
[----:B---3--:R-:W-:-:S04]  /*02d0*/  FADD R11, R10, R11 ;  /* 0x0000000b0a0b7221 */ /* 0x008fc80000000000 */
[----:B----4-:R-:W-:-:S04]  /*02e0*/  FADD R11, R4, R11 ;  /* 0x0000000b040b7221 */ /* 0x010fc80000000000 */
[----:B-----5:R-:W-:-:S04]  /*02f0*/  FADD R0, R6, R11 ;  /* 0x0000000b06007221 */ /* 0x020fc80000000000 */
[----:B------:R-:W0:Y:S01]  /*0300*/  FCHK P0, R0, 5 ;  /* 0x40a0000000007902 */ /* 0x000e220000000000 */
[----:B------:R-:W-:-:S04]  /*0310*/  FFMA R2, R0, R9, RZ ;  /* 0x0000000900027223 */ /* 0x000fc800000000ff */
[----:B------:R-:W-:-:S04]  /*0320*/  FFMA R4, R2, -5, R0 ;  /* 0xc0a0000002047823 */ /* 0x000fc80000000000 */
[----:B------:R-:W-:Y:S01]  /*0330*/  FFMA R9, R9, R4, R2 ;  /* 0x0000000409097223 */ /* 0x000fe20000000002 */
[----:B0-----:R-:W-:Y:S06]  /*0340*/  @!P0 BRA `(.L_x_2) ;  /* 0x0000000000088947 */ /* 0x001fec0003800000 */
[----:B------:R-:W-:-:S07]  /*0350*/  MOV R2, 0x370 ;  /* 0x0000037000027802 */ /* 0x000fce0000000f00 */
[----:B------:R-:W-:Y:S05]  /*0360*/  CALL.REL.NOINC `($__internal_0_$__cuda_sm3x_div_rn_noftz_f32_slowpath) ;  /* 0x0000000000147944 */ /* 0x000fea0003c00000 */
.L_x_2:
[----:B------:R-:W-:Y:S05]  /*0370*/  BSYNC.RECONVERGENT B1 ;  /* 0x0000000000017941 */ /* 0x000fea0003800200 */
.L_x_1:
[----:B------:R-:W0:Y:S02]  /*0380*/  LDC.64 R4, c[0x0][0x388] ;  /* 0x0000e200ff047b82 */ /* 0x000e240000000a00 */
[----:B0-----:R-:W-:-:S05]  /*0390*/  IMAD.WIDE R4, R3, 0x4, R4 ;  /* 0x0000000403047825 */ /* 0x001fca00078e0204 */
[----:B------:R-:W-:Y:S01]  /*03a0*/  STG.E desc[UR6][R4.64], R9 ;  /* 0x0000000904007986 */ /* 0x000fe2000c101906 */
[----:B------:R-:W-:Y:S05]  /*03b0*/  EXIT ;  /* 0x000000000000794d */ /* 0x000fea0003800000 */
        .weak           $__internal_0_$__cuda_sm3x_div_rn_noftz_f32_slowpath
        .type           $__internal_0_$__cuda_sm3x_div_rn_noftz_f32_slowpath,@function
        .size           $__internal_0_$__cuda_sm3x_div_rn_noftz_f32_slowpath,(.L_x_16 - $__internal_0_$__cuda_sm3x_div_rn_noftz_f32_slowpath)
$__internal_0_$__cuda_sm3x_div_rn_noftz_f32_slowpath:
[--C-:B------:R-:W-:Y:S01]  /*03c0*/  SHF.R.U32.HI R4, RZ, 0x17, R0.reuse ;  /* 0x00000017ff047819 */ /* 0x100fe20000011600 */
[----:B------:R-:W-:Y:S04]  /*03d0*/  BSSY.RECONVERGENT B0, `(.L_x_3) ;  /* 0x000005c000007945 */ /* 0x000fe80003800200 */
[----:B------:R-:W-:Y:S01]  /*03e0*/  BSSY.RELIABLE B2, `(.L_x_4) ;  /* 0x000001a000027945 */ /* 0x000fe20003800100 */
[----:B------:R-:W-:Y:S01]  /*03f0*/  IMAD.MOV.U32 R5, RZ, RZ, R0 ;  /* 0x000000ffff057224 */ /* 0x000fe200078e0000 */
[----:B------:R-:W-:-:S05]  /*0400*/  LOP3.LUT R4, R4, 0xff, RZ, 0xc0, !PT ;  /* 0x000000ff04047812 */ /* 0x000fca00078ec0ff */
[----:B------:R-:W-:-:S05]  /*0410*/  VIADD R7, R4, 0xffffffff ;  /* 0xffffffff04077836 */ /* 0x000fca0000000000 */
[----:B------:R-:W-:-:S13]  /*0420*/  ISETP.GT.U32.OR P0, PT, R7, 0xfd, !PT ;  /* 0x000000fd0700780c */ /* 0x000fda0007f04470 */
[----:B------:R-:W-:Y:S01]  /*0430*/  @!P0 IMAD.MOV.U32 R6, RZ, RZ, RZ ;  /* 0x000000ffff068224 */ /* 0x000fe200078e00ff */
[----:B------:R-:W-:Y:S06]  /*0440*/  @!P0 BRA `(.L_x_5) ;  /* 0x00000000004c8947 */ /* 0x000fec0003800000 */
[----:B------:R-:W-:-:S13]  /*0450*/  FSETP.GTU.FTZ.AND P0, PT, |R0|, +INF , PT ;  /* 0x7f8000000000780b */ /* 0x000fda0003f1c200 */
[----:B------:R-:W-:Y:S05]  /*0460*/  @P0 BREAK.RELIABLE B2 ;  /* 0x0000000000020942 */ /* 0x000fea0003800100 */
[----:B------:R-:W-:Y:S05]  /*0470*/  @P0 BRA `(.L_x_6) ;  /* 0x0000000400400947 */ /* 0x000fea0003800000 */
[----:B------:R-:W-:-:S04]  /*0480*/  MOV R6, 0x40a00000 ;  /* 0x40a0000000067802 */ /* 0x000fc80000000f00 */
[----:B------:R-:W-:-:S13]  /*0490*/  LOP3.LUT P0, RZ, R6, 0x7fffffff, R5, 0xc8, !PT ;  /* 0x7fffffff06ff7812 */ /* 0x000fda000780c805 */
[----:B------:R-:W-:Y:S05]  /*04a0*/  @!P0 BREAK.RELIABLE B2 ;  /* 0x0000000000028942 */ /* 0x000fea0003800100 */
[----:B------:R-:W-:Y:S05]  /*04b0*/  @!P0 BRA `(.L_x_7) ;  /* 0x0000000400288947 */ /* 0x000fea0003800000 */
[----:B------:R-:W-:-:S13]  /*04c0*/  LOP3.LUT P0, RZ, R5, 0x7fffffff, RZ, 0xc0, !PT ;  /* 0x7fffffff05ff7812 */ /* 0x000fda000780c0ff */
[----:B------:R-:W-:Y:S05]  /*04d0*/  @!P0 BREAK.RELIABLE B2 ;  /* 0x0000000000028942 */ /* 0x000fea0003800100 */
[----:B------:R-:W-:Y:S05]  /*04e0*/  @!P0 BRA `(.L_x_8) ;  /* 0x0000000400148947 */ /* 0x000fea0003800000 */
[----:B------:R-:W-:Y:S02]  /*04f0*/  FSETP.NEU.FTZ.AND P0, PT, |R0|, +INF , PT ;  /* 0x7f8000000000780b */ /* 0x000fe40003f1d200 */
[----:B------:R-:W-:-:S04]  /*0500*/  LOP3.LUT P1, RZ, R6, 0x7fffffff, RZ, 0xc0, !PT ;  /* 0x7fffffff06ff7812 */ /* 0x000fc8000782c0ff */
[----:B------:R-:W-:-:S13]  /*0510*/  PLOP3.LUT P0, PT, P0, P1, PT, 0x2f, 0xf2 ;  /* 0x0000000000f2781c */ /* 0x000fda0000702577 */
[----:B------:R-:W-:Y:S05]  /*0520*/  @P0 BREAK.RELIABLE B2 ;  /* 0x0000000000020942 */ /* 0x000fea0003800100 */
[----:B------:R-:W-:Y:S05]  /*0530*/  @P0 BRA `(.L_x_9) ;  /* 0x0000000000f40947 */ /* 0x000fea0003800000 */
[----:B------:R-:W-:-:S13]  /*0540*/  ISETP.GE.AND P0, PT, R7, RZ, PT ;  /* 0x000000ff0700720c */ /* 0x000fda0003f06270 */
[----:B------:R-:W-:Y:S02]  /*0550*/  @P0 IMAD.MOV.U32 R6, RZ, RZ, RZ ;  /* 0x000000ffff060224 */ /* 0x000fe400078e00ff */
[----:B------:R-:W-:Y:S01]  /*0560*/  @!P0 FFMA R5, R0, 1.84467440737095516160e+19, RZ ;  /* 0x5f80000000058823 */ /* 0x000fe200000000ff */
[----:B------:R-:W-:-:S07]  /*0570*/  @!P0 IMAD.MOV.U32 R6, RZ, RZ, -0x40 ;  /* 0xffffffc0ff068424 */ /* 0x000fce00078e00ff */
.L_x_5:
[----:B------:R-:W-:Y:S05]  /*0580*/  BSYNC.RELIABLE B2 ;  /* 0x0000000000027941 */ /* 0x000fea0003800100 */
.L_x_4:
[----:B------:R-:W-:Y:S01]  /*0590*/  UMOV UR4, 0x40a00000 ;  /* 0x40a0000000047882 */ /* 0x000fe20000000000 */
[----:B------:R-:W-:Y:S01]  /*05a0*/  VIADD R4, R4, 0xffffff81 ;  /* 0xffffff8104047836 */ /* 0x000fe20000000000 */
[----:B------:R-:W-:Y:S01]  /*05b0*/  UIADD3 UR4, UPT, UPT, UR4, -0x1000000, URZ ;  /* 0xff00000004047890 */ /* 0x000fe2000fffe0ff */
[----:B------:R-:W-:Y:S02]  /*05c0*/  BSSY.RECONVERGENT B2, `(.L_x_10) ;  /* 0x0000033000027945 */ /* 0x000fe40003800200 */
[----:B------:R-:W-:Y:S01]  /*05d0*/  IMAD R0, R4, -0x800000, R5 ;  /* 0xff80000004007824 */ /* 0x000fe200078e0205 */
[----:B------:R-:W-:Y:S02]  /*05e0*/  IADD3 R6, PT, PT, R6, -0x2, R4 ;  /* 0xfffffffe06067810 */ /* 0x000fe40007ffe004 */
[----:B------:R-:W-:-:S03]  /*05f0*/  FADD.FTZ R9, -RZ, -UR4 ;  /* 0x80000004ff097e21 */ /* 0x000fc60008010100 */
[----:B------:R-:W0:Y:S02]  /*0600*/  MUFU.RCP R7, UR4 ;  /* 0x0000000400077d08 */ /* 0x000e240008001000 */
[----:B0-----:R-:W-:-:S04]  /*0610*/  FFMA R8, R7, R9, 1 ;  /* 0x3f80000007087423 */ /* 0x001fc80000000009 */
[----:B------:R-:W-:-:S04]  /*0620*/  FFMA R7, R7, R8, R7 ;  /* 0x0000000807077223 */ /* 0x000fc80000000007 */
[----:B------:R-:W-:-:S04]  /*0630*/  FFMA R8, R0, R7, RZ ;  /* 0x0000000700087223 */ /* 0x000fc800000000ff */
[----:B------:R-:W-:-:S04]  /*0640*/  FFMA R5, R9, R8, R0 ;  /* 0x0000000809057223 */ /* 0x000fc80000000000 */
[----:B------:R-:W-:-:S04]  /*0650*/  FFMA R8, R7, R5, R8 ;  /* 0x0000000507087223 */ /* 0x000fc80000000008 */
[----:B------:R-:W-:-:S04]  /*0660*/  FFMA R9, R9, R8, R0 ;  /* 0x0000000809097223 */ /* 0x000fc80000000000 */
[----:B------:R-:W-:-:S05]  /*0670*/  FFMA R5, R7, R9, R8 ;  /* 0x0000000907057223 */ /* 0x000fca0000000008 */
[----:B------:R-:W-:-:S04]  /*0680*/  SHF.R.U32.HI R0, RZ, 0x17, R5 ;  /* 0x00000017ff007819 */ /* 0x000fc80000011605 */
[----:B------:R-:W-:-:S04]  /*0690*/  LOP3.LUT R0, R0, 0xff, RZ, 0xc0, !PT ;  /* 0x000000ff00007812 */ /* 0x000fc800078ec0ff */
[----:B------:R-:W-:-:S05]  /*06a0*/  IADD3 R10, PT, PT, R0, R6, RZ ;  /* 0x00000006000a7210 */ /* 0x000fca0007ffe0ff */
[----:B------:R-:W-:-:S05]  /*06b0*/  VIADD R0, R10, 0xffffffff ;  /* 0xffffffff0a007836 */ /* 0x000fca0000000000 */
[----:B------:R-:W-:-:S13]  /*06c0*/  ISETP.GE.U32.AND P0, PT, R0, 0xfe, PT ;  /* 0x000000fe0000780c */ /* 0x000fda0003f06070 */
[----:B------:R-:W-:Y:S05]  /*06d0*/  @!P0 BRA `(.L_x_11) ;  /* 0x0000000000808947 */ /* 0x000fea0003800000 */
[----:B------:R-:W-:-:S13]  /*06e0*/  ISETP.GT.AND P0, PT, R10, 0xfe, PT ;  /* 0x000000fe0a00780c */ /* 0x000fda0003f04270 */
[----:B------:R-:W-:Y:S05]  /*06f0*/  @P0 BRA `(.L_x_12) ;  /* 0x00000000006c0947 */ /* 0x000fea0003800000 */
[----:B------:R-:W-:-:S13]  /*0700*/  ISETP.GE.AND P0, PT, R10, 0x1, PT ;  /* 0x000000010a00780c */ /* 0x000fda0003f06270 */
[----:B------:R-:W-:Y:S05]  /*0710*/  @P0 BRA `(.L_x_13) ;  /* 0x0000000000740947 */ /* 0x000fea0003800000 */
[----:B------:R-:W-:Y:S02]  /*0720*/  ISETP.GE.AND P0, PT, R10, -0x18, PT ;  /* 0xffffffe80a00780c */ /* 0x000fe40003f06270 */
[----:B------:R-:W-:-:S11]  /*0730*/  LOP3.LUT R5, R5, 0x80000000, RZ, 0xc0, !PT ;  /* 0x8000000005057812 */ /* 0x000fd600078ec0ff */
[----:B------:R-:W-:Y:S05]  /*0740*/  @!P0 BRA `(.L_x_13) ;  /* 0x0000000000688947 */ /* 0x000fea0003800000 */
[CC--:B------:R-:W-:Y:S01]  /*0750*/  FFMA.RZ R0, R7.reuse, R9.reuse, R8 ;  /* 0x0000000907007223 */ /* 0x0c0fe2000000c008 */
[----:B------:R-:W-:Y:S01]  /*0760*/  IMAD.MOV R6, RZ, RZ, -R10 ;  /* 0x000000ffff067224 */ /* 0x000fe200078e0a0a */
[C---:B------:R-:W-:Y:S02]  /*0770*/  ISETP.NE.AND P2, PT, R10.reuse, RZ, PT ;  /* 0x000000ff0a00720c */ /* 0x040fe40003f45270 */
[----:B------:R-:W-:Y:S02]  /*0780*/  ISETP.NE.AND P1, PT, R10, RZ, PT ;  /* 0x000000ff0a00720c */ /* 0x000fe40003f25270 */
[----:B------:R-:W-:Y:S01]  /*0790*/  LOP3.LUT R4, R0, 0x7fffff, RZ, 0xc0, !PT ;  /* 0x007fffff00047812 */ /* 0x000fe200078ec0ff */
[CCC-:B------:R-:W-:Y:S01]  /*07a0*/  FFMA.RP R0, R7.reuse, R9.reuse, R8.reuse ;  /* 0x0000000907007223 */ /* 0x1c0fe20000008008 */
[----:B------:R-:W-:Y:S01]  /*07b0*/  FFMA.RM R7, R7, R9, R8 ;  /* 0x0000000907077223 */ /* 0x000fe20000004008 */
[----:B------:R-:W-:Y:S01]  /*07c0*/  VIADD R9, R10, 0x20 ;  /* 0x000000200a097836 */ /* 0x000fe20000000000 */
[----:B------:R-:W-:-:S03]  /*07d0*/  LOP3.LUT R4, R4, 0x800000, RZ, 0xfc, !PT ;  /* 0x0080000004047812 */ /* 0x000fc600078efcff */
[----:B------:R-:W-:Y:S02]  /*07e0*/  FSETP.NEU.FTZ.AND P0, PT, R0, R7, PT ;  /* 0x000000070000720b */ /* 0x000fe40003f1d000 */
[----:B------:R-:W-:Y:S02]  /*07f0*/  SHF.L.U32 R9, R4, R9, RZ ;  /* 0x0000000904097219 */ /* 0x000fe400000006ff */
[----:B------:R-:W-:Y:S02]  /*0800*/  SEL R7, R6, RZ, P2 ;  /* 0x000000ff06077207 */ /* 0x000fe40001000000 */
[----:B------:R-:W-:Y:S02]  /*0810*/  ISETP.NE.AND P1, PT, R9, RZ, P1 ;  /* 0x000000ff0900720c */ /* 0x000fe40000f25270 */
[----:B------:R-:W-:Y:S02]  /*0820*/  SHF.R.U32.HI R7, RZ, R7, R4 ;  /* 0x00000007ff077219 */ /* 0x000fe40000011604 */
[----:B------:R-:W-:-:S02]  /*0830*/  PLOP3.LUT P0, PT, P0, P1, PT, 0xf8, 0x8f ;  /* 0x00000000008f781c */ /* 0x000fc40000703f70 */
[----:B------:R-:W-:Y:S02]  /*0840*/  SHF.R.U32.HI R9, RZ, 0x1, R7 ;  /* 0x00000001ff097819 */ /* 0x000fe40000011607 */
[----:B------:R-:W-:-:S04]  /*0850*/  SEL R0, RZ, 0x1, !P0 ;  /* 0x00000001ff007807 */ /* 0x000fc80004000000 */
[----:B------:R-:W-:-:S04]  /*0860*/  LOP3.LUT R0, R0, 0x1, R9, 0xf8, !PT ;  /* 0x0000000100007812 */ /* 0x000fc800078ef809 */
[----:B------:R-:W-:-:S04]  /*0870*/  LOP3.LUT R0, R0, R7, RZ, 0xc0, !PT ;  /* 0x0000000700007212 */ /* 0x000fc800078ec0ff */
[----:B------:R-:W-:-:S04]  /*0880*/  IADD3 R0, PT, PT, R9, R0, RZ ;  /* 0x0000000009007210 */ /* 0x000fc80007ffe0ff */
[----:B------:R-:W-:Y:S01]  /*0890*/  LOP3.LUT R5, R0, R5, RZ, 0xfc, !PT ;  /* 0x0000000500057212 */ /* 0x000fe200078efcff */
[----:B------:R-:W-:Y:S06]  /*08a0*/  BRA `(.L_x_13) ;  /* 0x0000000000107947 */ /* 0x000fec0003800000 */
.L_x_12:
[----:B------:R-:W-:-:S04]  /*08b0*/  LOP3.LUT R5, R5, 0x80000000, RZ, 0xc0, !PT ;  /* 0x8000000005057812 */ /* 0x000fc800078ec0ff */
[----:B------:R-:W-:Y:S01]  /*08c0*/  LOP3.LUT R5, R5, 0x7f800000, RZ, 0xfc, !PT ;  /* 0x7f80000005057812 */ /* 0x000fe200078efcff */
[----:B------:R-:W-:Y:S06]  /*08d0*/  BRA `(.L_x_13) ;  /* 0x0000000000047947 */ /* 0x000fec0003800000 */
.L_x_11:
[----:B------:R-:W-:-:S07]  /*08e0*/  IMAD R5, R6, 0x800000, R5 ;  /* 0x0080000006057824 */ /* 0x000fce00078e0205 */
.L_x_13:
[----:B------:R-:W-:Y:S05]  /*08f0*/  BSYNC.RECONVERGENT B2 ;  /* 0x0000000000027941 */ /* 0x000fea0003800200 */
.L_x_10:
[----:B------:R-:W-:Y:S05]  /*0900*/  BRA `(.L_x_14) ;  /* 0x0000000000207947 */ /* 0x000fea0003800000 */
.L_x_9:
[----:B------:R-:W-:-:S04]  /*0910*/  LOP3.LUT R5, R6, 0x80000000, R5, 0x48, !PT ;  /* 0x8000000006057812 */ /* 0x000fc800078e4805 */
[----:B------:R-:W-:Y:S01]  /*0920*/  LOP3.LUT R5, R5, 0x7f800000, RZ, 0xfc, !PT ;  /* 0x7f80000005057812 */ /* 0x000fe200078efcff */
[----:B------:R-:W-:Y:S06]  /*0930*/  BRA `(.L_x_14) ;  /* 0x0000000000147947 */ /* 0x000fec0003800000 */
.L_x_8:
[----:B------:R-:W-:Y:S01]  /*0940*/  LOP3.LUT R5, R6, 0x80000000, R5, 0x48, !PT ;  /* 0x8000000006057812 */ /* 0x000fe200078e4805 */
[----:B------:R-:W-:Y:S06]  /*0950*/  BRA `(.L_x_14) ;  /* 0x00000000000c7947 */ /* 0x000fec0003800000 */
.L_x_7:
[----:B------:R-:W0:Y:S01]  /*0960*/  MUFU.RSQ R5, -QNAN ;  /* 0xffc0000000057908 */ /* 0x000e220000001400 */
[----:B------:R-:W-:Y:S05]  /*0970*/  BRA `(.L_x_14) ;  /* 0x0000000000047947 */ /* 0x000fea0003800000 */
.L_x_6:
[----:B------:R-:W-:-:S07]  /*0980*/  FADD.FTZ R5, R0, 5 ;  /* 0x40a0000000057421 */ /* 0x000fce0000010000 */
.L_x_14:
[----:B------:R-:W-:Y:S05]  /*0990*/  BSYNC.RECONVERGENT B0 ;  /* 0x0000000000007941 */ /* 0x000fea0003800200 */
.L_x_3:
[----:B0-----:R-:W-:Y:S01]  /*09a0*/  IMAD.MOV.U32 R9, RZ, RZ, R5 ;  /* 0x000000ffff097224 */ /* 0x001fe200078e0005 */
[----:B------:R-:W-:Y:S01]  /*09b0*/  MOV R4, R2 ;  /* 0x0000000200047202 */ /* 0x000fe20000000f00 */
[----:B------:R-:W-:-:S04]  /*09c0*/  IMAD.MOV.U32 R5, RZ, RZ, 0x0 ;  /* 0x00000000ff057424 */ /* 0x000fc800078e00ff */
[----:B------:R-:W-:Y:S05]  /*09d0*/  RET.REL.NODEC R4 `(_Z13stencil5pointPKfPfii) ;  /* 0xfffffff404887950 */ /* 0x000fea0003c3ffff */
.L_x_15:
[----:B------:R-:W-:-:S00]  /*09e0*/  BRA `(.L_x_15) ;  /* 0xfffffffc00fc7947 */ /* 0x000fc0000383ffff */
[----:B------:R-:W-:-:S00]  /*09f0*/  NOP ;  /* 0x0000000000007918 */ /* 0x000fc00000000000 */
        /* <DEDUP_REMOVED lines=8> */
.L_x_16:


//--------------------- .nv.shared.reserved.0     --------------------------
	.section	.nv.shared.reserved.0,"aw",@nobits
	.weak		__nv_reservedSMEM_offset_0_alias
	.size		__nv_reservedSMEM_offset_0_alias, 0, 64
	.other		__nv_reservedSMEM_offset_0_alias,@"STO_CUDA_RESERVED_SHARED STV_DEFAULT"
__nv_reservedSMEM_offset_0_alias:
	.zero		0
	.zero		64


//--------------------- .nv.constant0._Z13stencil5pointPKfPfii --------------------------
	.section	.nv.constant0._Z13stencil5pointPKfPfii,"a",@progbits
	.sectionflags	@""
	.align	4
.nv.constant0._Z13stencil5pointPKfPfii:
	.zero		920


//--------------------- SYMBOLS --------------------------

	.type		.nv.reservedSmem.offset0,@object
	.size		.nv.reservedSmem.offset0,0x4
